//
// Generated by NVIDIA NVVM Compiler
//
// Compiler Build ID: CL-36424714
// Cuda compilation tools, release 13.0, V13.0.88
// Based on NVVM 20.0.0
//

.version 9.0
.target sm_100
.address_size 64

	// .globl	_Z9vectorAddPfS_i

.visible .entry _Z9vectorAddPfS_i(
	.param .u64 .ptr .align 1 _Z9vectorAddPfS_i_param_0,
	.param .u64 .ptr .align 1 _Z9vectorAddPfS_i_param_1,
	.param .u32 _Z9vectorAddPfS_i_param_2
)
{
	.reg .pred 	%p<2>;
	.reg .b32 	%r<6>;
	.reg .b32 	%f<4>;
	.reg .b64 	%rd<8>;

	ld.param.u64 	%rd1, [_Z9vectorAddPfS_i_param_0];
	ld.param.u64 	%rd2, [_Z9vectorAddPfS_i_param_1];
	ld.param.u32 	%r2, [_Z9vectorAddPfS_i_param_2];
	mov.u32 	%r3, %ctaid.x;
	mov.u32 	%r4, %ntid.x;
	mov.u32 	%r5, %tid.x;
	mad.lo.s32 	%r1, %r3, %r4, %r5;
	setp.ge.s32 	%p1, %r1, %r2;
	@%p1 bra 	$L__BB0_2;
	cvta.to.global.u64 	%rd3, %rd1;
	cvta.to.global.u64 	%rd4, %rd2;
	mul.wide.s32 	%rd5, %r1, 4;
	add.s64 	%rd6, %rd3, %rd5;
	ld.global.f32 	%f1, [%rd6];
	add.s64 	%rd7, %rd4, %rd5;
	ld.global.f32 	%f2, [%rd7];
	add.f32 	%f3, %f1, %f2;
	st.global.f32 	[%rd7], %f3;
$L__BB0_2:
	ret;

}


// ===== COMPILED SASS (sm_100) =====

	.target	sm_100

	.elftype	@"ET_EXEC"


//--------------------- .note.nv.tkinfo           --------------------------
	.section	.note.nv.tkinfo,"",@"SHT_NOTE"
	.sectionflags	@"SHF_NOTE_NV_TKINFO"
	.tkinfo
        /*0018*/ 	.word	0x00000002
        /*0030*/ 	.string	""
        /*0030*/ 	.string	"ptxas"
        /*0030*/ 	.string	"Cuda compilation tools, release 13.0, V13.0.88"
        /*0030*/ 	.string	"Build cuda_13.0.r13.0/compiler.36424714_0"
        /*0030*/ 	.string	"-arch sm_100 -m 64 "



//--------------------- .note.nv.cuinfo           --------------------------
	.section	.note.nv.cuinfo,"",@"SHT_NOTE"
	.sectionflags	@"SHF_NOTE_NV_CUINFO"
        /*0018*/ 	.short	0x0002
        /*001a*/ 	.short	0x0064
        /*001c*/ 	.short	0x0082
	.zero		2


//--------------------- .nv.info                  --------------------------
	.section	.nv.info,"",@"SHT_CUDA_INFO"
	.align	4


	//----- nvinfo : EIATTR_REGCOUNT
	.align		4
        /*0000*/ 	.byte	0x04, 0x2f
        /*0002*/ 	.short	(.L_1 - .L_0)
	.align		4
.L_0:
        /*0004*/ 	.word	index@(_Z9vectorAddPfS_i)
        /*0008*/ 	.word	0x0000000a


	//----- nvinfo : EIATTR_FRAME_SIZE
	.align		4
.L_1:
        /*000c*/ 	.byte	0x04, 0x11
        /*000e*/ 	.short	(.L_3 - .L_2)
	.align		4
.L_2:
        /*0010*/ 	.word	index@(_Z9vectorAddPfS_i)
        /*0014*/ 	.word	0x00000000


	//----- nvinfo : EIATTR_MIN_STACK_SIZE
	.align		4
.L_3:
        /*0018*/ 	.byte	0x04, 0x12
        /*001a*/ 	.short	(.L_5 - .L_4)
	.align		4
.L_4:
        /*001c*/ 	.word	index@(_Z9vectorAddPfS_i)
        /*0020*/ 	.word	0x00000000
.L_5:


//--------------------- .nv.compat                --------------------------
	.section	.nv.compat,"",@"SHT_CUDA_COMPAT_INFO"
	.align	4
        /*0000*/ 	.byte	0x02, 0x09, 0x00, 0x00, 0x02, 0x02, 0x01, 0x00, 0x02, 0x05, 0x05, 0x00, 0x03, 0x07, 0x01, 0x01
        /*0010*/ 	.byte	0x02, 0x03, 0x00, 0x00, 0x02, 0x06, 0x01, 0x00, 0x04, 0x0b, 0x08, 0x00, 0x09, 0x00, 0x00, 0x00
        /*0020*/ 	.byte	0x00, 0x00, 0x00, 0x00


//--------------------- .nv.info._Z9vectorAddPfS_i --------------------------
	.section	.nv.info._Z9vectorAddPfS_i,"",@"SHT_CUDA_INFO"
	.sectionflags	@""
	.align	4


	//----- nvinfo : EIATTR_CUDA_API_VERSION
	.align		4
        /*0000*/ 	.byte	0x04, 0x37
        /*0002*/ 	.short	(.L_7 - .L_6)
.L_6:
        /*0004*/ 	.word	0x00000082


	//----- nvinfo : EIATTR_KPARAM_INFO
	.align		4
.L_7:
        /*0008*/ 	.byte	0x04, 0x17
        /*000a*/ 	.short	(.L_9 - .L_8)
.L_8:
        /*000c*/ 	.word	0x00000000
        /*0010*/ 	.short	0x0002
        /*0012*/ 	.short	0x0010
        /*0014*/ 	.byte	0x00, 0xf0, 0x11, 0x00


	//----- nvinfo : EIATTR_KPARAM_INFO
	.align		4
.L_9:
        /*0018*/ 	.byte	0x04, 0x17
        /*001a*/ 	.short	(.L_11 - .L_10)
.L_10:
        /*001c*/ 	.word	0x00000000
        /*0020*/ 	.short	0x0001
        /*0022*/ 	.short	0x0008
        /*0024*/ 	.byte	0x00, 0xf5, 0x21, 0x00


	//----- nvinfo : EIATTR_KPARAM_INFO
	.align		4
.L_11:
        /*0028*/ 	.byte	0x04, 0x17
        /*002a*/ 	.short	(.L_13 - .L_12)
.L_12:
        /*002c*/ 	.word	0x00000000
        /*0030*/ 	.short	0x0000
        /*0032*/ 	.short	0x0000
        /*0034*/ 	.byte	0x00, 0xf5, 0x21, 0x00


	//----- nvinfo : EIATTR_SPARSE_MMA_MASK
	.align		4
.L_13:
        /*0038*/ 	.byte	0x03, 0x50
        /*003a*/ 	.short	0x0000


	//----- nvinfo : EIATTR_MAXREG_COUNT
	.align		4
        /*003c*/ 	.byte	0x03, 0x1b
        /*003e*/ 	.short	0x00ff


	//----- nvinfo : EIATTR_MERCURY_ISA_VERSION
	.align		4
        /*0040*/ 	.byte	0x03, 0x5f
        /*0042*/ 	.short	0x0101


	//----- nvinfo : EIATTR_VRC_CTA_INIT_COUNT
	.align		4
        /*0044*/ 	.byte	0x02, 0x4a
	.zero		1
	.zero		1


	//----- nvinfo : EIATTR_EXIT_INSTR_OFFSETS
	.align		4
        /*0048*/ 	.byte	0x04, 0x1c
        /*004a*/ 	.short	(.L_15 - .L_14)


	//   ....[0]....
.L_14:
        /*004c*/ 	.word	0x00000070


	//   ....[1]....
        /*0050*/ 	.word	0x00000110


	//----- nvinfo : EIATTR_CBANK_PARAM_SIZE
	.align		4
.L_15:
        /*0054*/ 	.byte	0x03, 0x19
        /*0056*/ 	.short	0x0014


	//----- nvinfo : EIATTR_PARAM_CBANK
	.align		4
        /*0058*/ 	.byte	0x04, 0x0a
        /*005a*/ 	.short	(.L_17 - .L_16)
	.align		4
.L_16:
        /*005c*/ 	.word	index@(.nv.constant0._Z9vectorAddPfS_i)
        /*0060*/ 	.short	0x0380
        /*0062*/ 	.short	0x0014


	//----- nvinfo : EIATTR_SW_WAR
	.align		4
.L_17:
        /*0064*/ 	.byte	0x04, 0x36
        /*0066*/ 	.short	(.L_19 - .L_18)
.L_18:
        /*0068*/ 	.word	0x00000008
.L_19:


//--------------------- .nv.callgraph             --------------------------
	.section	.nv.callgraph,"",@"SHT_CUDA_CALLGRAPH"
	.align	4
	.sectionentsize	8
	.align		4
        /*0000*/ 	.word	0x00000000
	.align		4
        /*0004*/ 	.word	0xffffffff
	.align		4
        /*0008*/ 	.word	0x00000000
	.align		4
        /*000c*/ 	.word	0xfffffffe
	.align		4
        /*0010*/ 	.word	0x00000000
	.align		4
        /*0014*/ 	.word	0xfffffffd
	.align		4
        /*0018*/ 	.word	0x00000000
	.align		4
        /*001c*/ 	.word	0xfffffffc


//--------------------- .text._Z9vectorAddPfS_i   --------------------------
	.section	.text._Z9vectorAddPfS_i,"ax",@progbits
	.align	128
        .global         _Z9vectorAddPfS_i
        .type           _Z9vectorAddPfS_i,@function
        .size           _Z9vectorAddPfS_i,(.L_x_1 - _Z9vectorAddPfS_i)
        .other          _Z9vectorAddPfS_i,@"STO_CUDA_ENTRY STV_DEFAULT"
_Z9vectorAddPfS_i:
.text._Z9vectorAddPfS_i:
[----:B------:R-:W-:Y:S01]  /*0000*/  LDC R1, c[0x0][0x37c] ;  /* 0x0000df00ff017b82 */ /* 0x000fe20000000800 */
[----:B------:R-:W0:Y:S07]  /*0010*/  S2R R0, SR_TID.X ;  /* 0x0000000000007919 */ /* 0x000e2e0000002100 */
[----:B------:R-:W0:Y:S01]  /*0020*/  S2UR UR4, SR_CTAID.X ;  /* 0x00000000000479c3 */ /* 0x000e220000002500 */
[----:B------:R-:W1:Y:S07]  /*0030*/  LDCU UR5, c[0x0][0x390] ;  /* 0x00007200ff0577ac */ /* 0x000e6e0008000800 */
[----:B------:R-:W0:Y:S02]  /*0040*/  LDC R7, c[0x0][0x360] ;  /* 0x0000d800ff077b82 */ /* 0x000e240000000800 */
[----:B0-----:R-:W-:-:S05]  /*0050*/  IMAD R7, R7, UR4, R0 ;  /* 0x0000000407077c24 */ /* 0x001fca000f8e0200 */
[----:B-1----:R-:W-:-:S13]  /*0060*/  ISETP.GE.AND P0, PT, R7, UR5, PT ;  /* 0x0000000507007c0c */ /* 0x002fda000bf06270 */
[----:B------:R-:W-:Y:S05]  /*0070*/  @P0 EXIT ;  /* 0x000000000000094d */ /* 0x000fea0003800000 */
[----:B------:R-:W0:Y:S01]  /*0080*/  LDC.64 R2, c[0x0][0x380] ;  /* 0x0000e000ff027b82 */ /* 0x000e220000000a00 */
[----:B------:R-:W1:Y:S07]  /*0090*/  LDCU.64 UR4, c[0x0][0x358] ;  /* 0x00006b00ff0477ac */ /* 0x000e6e0008000a00 */
[----:B------:R-:W2:Y:S01]  /*00a0*/  LDC.64 R4, c[0x0][0x388] ;  /* 0x0000e200ff047b82 */ /* 0x000ea20000000a00 */
[----:B0-----:R-:W-:-:S06]  /*00b0*/  IMAD.WIDE R2, R7, 0x4, R2 ;  /* 0x0000000407027825 */ /* 0x001fcc00078e0202 */
[----:B-1----:R-:W3:Y:S01]  /*00c0*/  LDG.E R2, desc[UR4][R2.64] ;  /* 0x0000000402027981 */ /* 0x002ee2000c1e1900 */
[----:B--2---:R-:W-:-:S05]  /*00d0*/  IMAD.WIDE R4, R7, 0x4, R4 ;  /* 0x0000000407047825 */ /* 0x004fca00078e0204 */
[----:B------:R-:W3:Y:S02]  /*00e0*/  LDG.E R7, desc[UR4][R4.64] ;  /* 0x0000000404077981 */ /* 0x000ee4000c1e1900 */
[----:B---3--:R-:W-:-:S05]  /*00f0*/  FADD R7, R2, R7 ;  /* 0x0000000702077221 */ /* 0x008fca0000000000 */
[----:B------:R-:W-:Y:S01]  /*0100*/  STG.E desc[UR4][R4.64], R7 ;  /* 0x0000000704007986 */ /* 0x000fe2000c101904 */
[----:B------:R-:W-:Y:S05]  /*0110*/  EXIT ;  /* 0x000000000000794d */ /* 0x000fea0003800000 */
.L_x_0:
[----:B------:R-:W-:-:S00]  /*0120*/  BRA `(.L_x_0) ;  /* 0xfffffffc00fc7947 */ /* 0x000fc0000383ffff */
[----:B------:R-:W-:-:S00]  /*0130*/  NOP ;  /* 0x0000000000007918 */ /* 0x000fc00000000000 */
        /* <DEDUP_REMOVED lines=12> */
.L_x_1:


//--------------------- .nv.shared.reserved.0     --------------------------
	.section	.nv.shared.reserved.0,"aw",@nobits
	.weak		__nv_reservedSMEM_offset_0_alias
	.size		__nv_reservedSMEM_offset_0_alias, 0, 64
	.other		__nv_reservedSMEM_offset_0_alias,@"STO_CUDA_RESERVED_SHARED STV_DEFAULT"
__nv_reservedSMEM_offset_0_alias:
	.zero		0
	.zero		64


//--------------------- .nv.constant0._Z9vectorAddPfS_i --------------------------
	.section	.nv.constant0._Z9vectorAddPfS_i,"a",@progbits
	.sectionflags	@""
	.align	4
.nv.constant0._Z9vectorAddPfS_i:
	.zero		916


//--------------------- SYMBOLS --------------------------

	.type		.nv.reservedSmem.offset0,@object
	.size		.nv.reservedSmem.offset0,0x4
